	.headerflags	@"EF_CUDA_TEXMODE_UNIFIED EF_CUDA_64BIT_ADDRESS EF_CUDA_ACCELERATORS EF_CUDA_SM90 EF_CUDA_VIRTUAL_SM(EF_CUDA_SM90)"
	.elftype	@"ET_EXEC"


//--------------------- .nv.info                  --------------------------
	.section	.nv.info,"",@"SHT_CUDA_INFO"
	.align	4


	//----- nvinfo : EIATTR_REGCOUNT
	.align		4
        /*0000*/ 	.byte	0x04, 0x2f
        /*0002*/ 	.short	(.L_1 - .L_0)
	.align		4
.L_0:
        /*0004*/ 	.word	index@(triton_poi_fused_cat_5)
        /*0008*/ 	.word	0x00000018


	//----- nvinfo : EIATTR_MIN_STACK_SIZE
	.align		4
.L_1:
        /*000c*/ 	.byte	0x04, 0x12
        /*000e*/ 	.short	(.L_3 - .L_2)
	.align		4
.L_2:
        /*0010*/ 	.word	index@(triton_poi_fused_cat_5)
        /*0014*/ 	.word	0x00000000


	//----- nvinfo : EIATTR_FRAME_SIZE
	.align		4
.L_3:
        /*0018*/ 	.byte	0x04, 0x11
        /*001a*/ 	.short	(.L_5 - .L_4)
	.align		4
.L_4:
        /*001c*/ 	.word	index@(triton_poi_fused_cat_5)
        /*0020*/ 	.word	0x00000000


	//----- nvinfo : EIATTR_MIN_STACK_SIZE
	.align		4
.L_5:
        /*0024*/ 	.byte	0x04, 0x12
        /*0026*/ 	.short	(.L_7 - .L_6)
	.align		4
.L_6:
        /*0028*/ 	.word	index@(triton_poi_fused_cat_5)
        /*002c*/ 	.word	0x00000000
.L_7:


//--------------------- .nv.info.triton_poi_fused_cat_5 --------------------------
	.section	.nv.info.triton_poi_fused_cat_5,"",@"SHT_CUDA_INFO"
	.sectionflags	@""
	.align	4


	//----- nvinfo : EIATTR_CUDA_API_VERSION
	.align		4
        /*0000*/ 	.byte	0x04, 0x37
        /*0002*/ 	.short	(.L_9 - .L_8)
.L_8:
        /*0004*/ 	.word	0x0000007c


	//----- nvinfo : EIATTR_KPARAM_INFO
	.align		4
.L_9:
        /*0008*/ 	.byte	0x04, 0x17
        /*000a*/ 	.short	(.L_11 - .L_10)
.L_10:
        /*000c*/ 	.word	0x00000000
        /*0010*/ 	.short	0x0005
        /*0012*/ 	.short	0x0028
        /*0014*/ 	.byte	0x00, 0xf0, 0x11, 0x00


	//----- nvinfo : EIATTR_KPARAM_INFO
	.align		4
.L_11:
        /*0018*/ 	.byte	0x04, 0x17
        /*001a*/ 	.short	(.L_13 - .L_12)
.L_12:
        /*001c*/ 	.word	0x00000000
        /*0020*/ 	.short	0x0004
        /*0022*/ 	.short	0x0020
        /*0024*/ 	.byte	0x00, 0xf4, 0x21, 0x00


	//----- nvinfo : EIATTR_KPARAM_INFO
	.align		4
.L_13:
        /*0028*/ 	.byte	0x04, 0x17
        /*002a*/ 	.short	(.L_15 - .L_14)
.L_14:
        /*002c*/ 	.word	0x00000000
        /*0030*/ 	.short	0x0003
        /*0032*/ 	.short	0x0018
        /*0034*/ 	.byte	0x00, 0xf4, 0x21, 0x00


	//----- nvinfo : EIATTR_KPARAM_INFO
	.align		4
.L_15:
        /*0038*/ 	.byte	0x04, 0x17
        /*003a*/ 	.short	(.L_17 - .L_16)
.L_16:
        /*003c*/ 	.word	0x00000000
        /*0040*/ 	.short	0x0002
        /*0042*/ 	.short	0x0010
        /*0044*/ 	.byte	0x00, 0xf4, 0x21, 0x00


	//----- nvinfo : EIATTR_KPARAM_INFO
	.align		4
.L_17:
        /*0048*/ 	.byte	0x04, 0x17
        /*004a*/ 	.short	(.L_19 - .L_18)
.L_18:
        /*004c*/ 	.word	0x00000000
        /*0050*/ 	.short	0x0001
        /*0052*/ 	.short	0x0008
        /*0054*/ 	.byte	0x00, 0xf4, 0x21, 0x00


	//----- nvinfo : EIATTR_KPARAM_INFO
	.align		4
.L_19:
        /*0058*/ 	.byte	0x04, 0x17
        /*005a*/ 	.short	(.L_21 - .L_20)
.L_20:
        /*005c*/ 	.word	0x00000000
        /*0060*/ 	.short	0x0000
        /*0062*/ 	.short	0x0000
        /*0064*/ 	.byte	0x00, 0xf4, 0x21, 0x00


	//----- nvinfo : EIATTR_SPARSE_MMA_MASK
	.align		4
.L_21:
        /*0068*/ 	.byte	0x03, 0x50
        /*006a*/ 	.short	0x0000


	//----- nvinfo : EIATTR_MAXREG_COUNT
	.align		4
        /*006c*/ 	.byte	0x03, 0x1b
        /*006e*/ 	.short	0x00ff


	//----- nvinfo : EIATTR_EXIT_INSTR_OFFSETS
	.align		4
        /*0070*/ 	.byte	0x04, 0x1c
        /*0072*/ 	.short	(.L_23 - .L_22)


	//   ....[0]....
.L_22:
        /*0074*/ 	.word	0x000007b0


	//   ....[1]....
        /*0078*/ 	.word	0x000007d0


	//----- nvinfo : EIATTR_REQNTID
	.align		4
.L_23:
        /*007c*/ 	.byte	0x04, 0x10
        /*007e*/ 	.short	(.L_25 - .L_24)
.L_24:
        /*0080*/ 	.word	0x00000080
        /*0084*/ 	.word	0x00000001
        /*0088*/ 	.word	0x00000001


	//----- nvinfo : EIATTR_CBANK_PARAM_SIZE
	.align		4
.L_25:
        /*008c*/ 	.byte	0x03, 0x19
        /*008e*/ 	.short	0x002c


	//----- nvinfo : EIATTR_PARAM_CBANK
	.align		4
        /*0090*/ 	.byte	0x04, 0x0a
        /*0092*/ 	.short	(.L_27 - .L_26)
	.align		4
.L_26:
        /*0094*/ 	.word	index@(.nv.constant0.triton_poi_fused_cat_5)
        /*0098*/ 	.short	0x0210
        /*009a*/ 	.short	0x002c


	//----- nvinfo : EIATTR_SW_WAR
	.align		4
.L_27:
        /*009c*/ 	.byte	0x04, 0x36
        /*009e*/ 	.short	(.L_29 - .L_28)
.L_28:
        /*00a0*/ 	.word	0x00000008
.L_29:


//--------------------- .nv.callgraph             --------------------------
	.section	.nv.callgraph,"",@"SHT_CUDA_CALLGRAPH"
	.align	4
	.sectionentsize	8
	.align		4
        /*0000*/ 	.word	0x00000000
	.align		4
        /*0004*/ 	.word	0xffffffff
	.align		4
        /*0008*/ 	.word	0x00000000
	.align		4
        /*000c*/ 	.word	0xfffffffe
	.align		4
        /*0010*/ 	.word	0x00000000
	.align		4
        /*0014*/ 	.word	0xfffffffd
	.align		4
        /*0018*/ 	.word	0x00000000
	.align		4
        /*001c*/ 	.word	0xfffffffc


//--------------------- .text.triton_poi_fused_cat_5 --------------------------
	.section	.text.triton_poi_fused_cat_5,"ax",@progbits
	.align	128
        .global         triton_poi_fused_cat_5
        .type           triton_poi_fused_cat_5,@function
        .size           triton_poi_fused_cat_5,(.L_x_1 - triton_poi_fused_cat_5)
        .other          triton_poi_fused_cat_5,@"STO_CUDA_ENTRY STV_DEFAULT"
triton_poi_fused_cat_5:
.text.triton_poi_fused_cat_5:
[----:B------:R-:W0:Y:S02]  /*0000*/  LDC R1, c[0x0][0x28] ;  /* 0x00000a00ff017b82 */ /* 0x000e240000000800 */
[----:B------:R-:W1:Y:S01]  /*0010*/  S2R R0, SR_TID.X ;  /* 0x0000000000007919 */ /* 0x000e620000002100 */
[----:B------:R-:W-:Y:S01]  /*0020*/  ULDC.64 UR4, c[0x0][0x218] ;  /* 0x0000860000047ab9 */ /* 0x000fe20000000a00 */
[----:B------:R-:W-:Y:S01]  /*0030*/  CS2R R8, SRZ ;  /* 0x0000000000087805 */ /* 0x000fe2000001ff00 */
[----:B------:R-:W-:Y:S01]  /*0040*/  ULDC.64 UR6, c[0x0][0x228] ;  /* 0x00008a0000067ab9 */ /* 0x000fe20000000a00 */
[----:B------:R-:W2:Y:S01]  /*0050*/  S2R R3, SR_CTAID.X ;  /* 0x0000000000037919 */ /* 0x000ea20000002500 */
[----:B------:R-:W3:Y:S01]  /*0060*/  LDC.64 R16, c[0x0][0x210] ;  /* 0x00008400ff107b82 */ /* 0x000ee20000000a00 */
[----:B-1----:R-:W-:-:S05]  /*0070*/  IMAD.SHL.U32 R0, R0, 0x2, RZ ;  /* 0x0000000200007824 */ /* 0x002fca00078e00ff */
[----:B------:R-:W-:-:S05]  /*0080*/  LOP3.LUT R0, R0, 0xfe, RZ, 0xc0, !PT ;  /* 0x000000fe00007812 */ /* 0x000fca00078ec0ff */
[----:B--2---:R-:W-:-:S05]  /*0090*/  IMAD R4, R3, 0x100, R0 ;  /* 0x0000010003047824 */ /* 0x004fca00078e0200 */
[----:B------:R-:W-:-:S04]  /*00a0*/  SHF.R.S32.HI R3, RZ, 0x1f, R4 ;  /* 0x0000001fff037819 */ /* 0x000fc80000011404 */
[CC--:B------:R-:W-:Y:S02]  /*00b0*/  LEA.HI R0, R3.reuse, R4.reuse, RZ, 0x4 ;  /* 0x0000000403007211 */ /* 0x0c0fe400078f20ff */
[----:B------:R-:W-:Y:S02]  /*00c0*/  LEA.HI R10, R3, R4, RZ, 0x7 ;  /* 0x00000004030a7211 */ /* 0x000fe400078f38ff */
[----:B------:R-:W-:Y:S02]  /*00d0*/  SHF.R.S32.HI R2, RZ, 0x4, R0 ;  /* 0x00000004ff027819 */ /* 0x000fe40000011400 */
[----:B------:R-:W-:Y:S02]  /*00e0*/  LOP3.LUT R7, R0, 0xfffffff0, RZ, 0xc0, !PT ;  /* 0xfffffff000077812 */ /* 0x000fe400078ec0ff */
[----:B------:R-:W-:-:S03]  /*00f0*/  LEA.HI R5, R2, R2, RZ, 0x3 ;  /* 0x0000000202057211 */ /* 0x000fc600078f18ff */
[----:B------:R-:W-:Y:S01]  /*0100*/  IMAD.IADD R6, R4, 0x1, -R7 ;  /* 0x0000000104067824 */ /* 0x000fe200078e0a07 */
[----:B------:R-:W-:Y:S02]  /*0110*/  LOP3.LUT R3, R5, 0xfffffff8, RZ, 0xc0, !PT ;  /* 0xfffffff805037812 */ /* 0x000fe400078ec0ff */
[----:B------:R-:W-:-:S03]  /*0120*/  SHF.R.S32.HI R5, RZ, 0x7, R10 ;  /* 0x00000007ff057819 */ /* 0x000fc6000001140a */
[----:B------:R-:W-:Y:S02]  /*0130*/  IMAD.IADD R0, R2, 0x1, -R3 ;  /* 0x0000000102007824 */ /* 0x000fe400078e0a03 */
[----:B------:R-:W-:Y:S02]  /*0140*/  IMAD R3, R5, 0x20, R6 ;  /* 0x0000002005037824 */ /* 0x000fe400078e0206 */
[C---:B------:R-:W-:Y:S01]  /*0150*/  IMAD.SHL.U32 R2, R0.reuse, 0x10, RZ ;  /* 0x0000001000027824 */ /* 0x040fe200078e00ff */
[----:B------:R-:W-:Y:S02]  /*0160*/  LOP3.LUT R15, R0, 0xfffffffe, RZ, 0xc0, !PT ;  /* 0xfffffffe000f7812 */ /* 0x000fe400078ec0ff */
[----:B------:R-:W-:Y:S02]  /*0170*/  SHF.R.S32.HI R7, RZ, 0x1f, R3 ;  /* 0x0000001fff077819 */ /* 0x000fe40000011403 */
[----:B------:R-:W-:Y:S02]  /*0180*/  IADD3 R3, P0, R2, R3, RZ ;  /* 0x0000000302037210 */ /* 0x000fe40007f1e0ff */
[----:B------:R-:W-:-:S02]  /*0190*/  ISETP.NE.AND P2, PT, R15, 0x2, PT ;  /* 0x000000020f00780c */ /* 0x000fc40003f45270 */
[----:B------:R-:W-:Y:S01]  /*01a0*/  LEA.HI.X.SX32 R2, R2, R7, 0x1, P0 ;  /* 0x0000000702027211 */ /* 0x000fe200000f0eff */
[C---:B------:R-:W-:Y:S01]  /*01b0*/  IMAD.SHL.U32 R14, R3.reuse, 0x4, RZ ;  /* 0x00000004030e7824 */ /* 0x040fe200078e00ff */
[----:B------:R-:W-:Y:S02]  /*01c0*/  ISETP.LT.AND P4, PT, R4, 0x200, !P2 ;  /* 0x000002000400780c */ /* 0x000fe40005781270 */
[----:B------:R-:W-:Y:S02]  /*01d0*/  SHF.L.U64.HI R11, R3, 0x2, R2 ;  /* 0x00000002030b7819 */ /* 0x000fe40000010202 */
[----:B------:R-:W-:-:S04]  /*01e0*/  IADD3 R2, P0, R14, UR4, RZ ;  /* 0x000000040e027c10 */ /* 0x000fc8000ff1e0ff */
[----:B------:R-:W-:Y:S01]  /*01f0*/  IADD3.X R3, R11, UR5, RZ, P0, !PT ;  /* 0x000000050b037c10 */ /* 0x000fe200087fe4ff */
[----:B------:R-:W-:-:S04]  /*0200*/  ULDC.64 UR4, c[0x0][0x208] ;  /* 0x0000820000047ab9 */ /* 0x000fc80000000a00 */
[----:B------:R1:W2:Y:S01]  /*0210*/  @P4 LDG.E.64 R8, desc[UR4][R2.64+-0x80] ;  /* 0xffff800402084981 */ /* 0x0002a2000c1e1b00 */
[----:B------:R-:W-:Y:S02]  /*0220*/  ISETP.GE.AND P0, PT, R4, 0x200, PT ;  /* 0x000002000400780c */ /* 0x000fe40003f06270 */
[----:B------:R-:W-:Y:S02]  /*0230*/  CS2R R6, SRZ ;  /* 0x0000000000067805 */ /* 0x000fe4000001ff00 */
[----:B------:R-:W-:Y:S02]  /*0240*/  IADD3 R12, P1, R14, UR6, RZ ;  /* 0x000000060e0c7c10 */ /* 0x000fe4000ff3e0ff */
[----:B------:R-:W-:Y:S02]  /*0250*/  ISETP.GT.AND P6, PT, R0, 0x5, !P0 ;  /* 0x000000050000780c */ /* 0x000fe400047c4270 */
[----:B------:R-:W-:Y:S01]  /*0260*/  IADD3.X R13, R11, UR7, RZ, P1, !PT ;  /* 0x000000070b0d7c10 */ /* 0x000fe20008ffe4ff */
[----:B------:R-:W-:Y:S01]  /*0270*/  ULDC.64 UR6, c[0x0][0x220] ;  /* 0x0000880000067ab9 */ /* 0x000fe20000000a00 */
[----:B------:R-:W-:-:S02]  /*0280*/  ISETP.EQ.AND P5, PT, R15, 0x4, !P0 ;  /* 0x000000040f00780c */ /* 0x000fc400047a2270 */
[----:B------:R-:W-:-:S07]  /*0290*/  IADD3 R14, P1, R14, UR6, RZ ;  /* 0x000000060e0e7c10 */ /* 0x000fce000ff3e0ff */
[----:B------:R4:W5:Y:S01]  /*02a0*/  @P6 LDG.E.64 R6, desc[UR4][R12.64+-0x180] ;  /* 0xfffe80040c066981 */ /* 0x000962000c1e1b00 */
[----:B-1----:R-:W-:Y:S02]  /*02b0*/  CS2R R2, SRZ ;  /* 0x0000000000027805 */ /* 0x002fe4000001ff00 */
[----:B------:R-:W-:-:S05]  /*02c0*/  IADD3.X R15, R11, UR7, RZ, P1, !PT ;  /* 0x000000070b0f7c10 */ /* 0x000fca0008ffe4ff */
[----:B------:R1:W5:Y:S01]  /*02d0*/  @P5 LDG.E.64 R2, desc[UR4][R14.64+-0x100] ;  /* 0xffff00040e025981 */ /* 0x000362000c1e1b00 */
[----:B------:R-:W-:Y:S02]  /*02e0*/  LOP3.LUT R11, R10, 0xffffff80, RZ, 0xc0, !PT ;  /* 0xffffff800a0b7812 */ /* 0x000fe400078ec0ff */
[----:B------:R-:W-:-:S03]  /*02f0*/  ISETP.GE.AND P3, PT, R0, 0x2, PT ;  /* 0x000000020000780c */ /* 0x000fc60003f66270 */
[C---:B------:R-:W-:Y:S01]  /*0300*/  IMAD.IADD R10, R4.reuse, 0x1, -R11 ;  /* 0x00000001040a7824 */ /* 0x040fe200078e0a0b */
[----:B------:R-:W-:-:S03]  /*0310*/  ISETP.LT.AND P1, PT, R4, 0x200, !P3 ;  /* 0x000002000400780c */ /* 0x000fc60005f21270 */
[----:B----4-:R-:W-:Y:S01]  /*0320*/  IMAD R13, R5, 0x20, R10 ;  /* 0x00000020050d7824 */ /* 0x010fe200078e020a */
[----:B------:R-:W-:-:S03]  /*0330*/  CS2R R10, SRZ ;  /* 0x00000000000a7805 */ /* 0x000fc6000001ff00 */
[----:B---3--:R-:W-:-:S06]  /*0340*/  IMAD.WIDE R12, R13, 0x4, R16 ;  /* 0x000000040d0c7825 */ /* 0x008fcc00078e0210 */
[----:B------:R3:W4:Y:S01]  /*0350*/  @P1 LDG.E.64 R10, desc[UR4][R12.64] ;  /* 0x000000040c0a1981 */ /* 0x000722000c1e1b00 */
[----:B------:R-:W-:Y:S01]  /*0360*/  IMAD.MOV.U32 R21, RZ, RZ, 0x3e800000 ;  /* 0x3e800000ff157424 */ /* 0x000fe200078e00ff */
[----:B--2---:R-:W-:Y:S02]  /*0370*/  SEL R8, R8, RZ, P4 ;  /* 0x000000ff08087207 */ /* 0x004fe40002000000 */
[----:B------:R-:W-:-:S03]  /*0380*/  SEL R9, R9, RZ, P4 ;  /* 0x000000ff09097207 */ /* 0x000fc60002000000 */
[----:B------:R-:W-:-:S04]  /*0390*/  FADD R5, RZ, -R8 ;  /* 0x80000008ff057221 */ /* 0x000fc80000000000 */
[----:B-1----:R-:W-:Y:S01]  /*03a0*/  FMUL R14, R5, 1.4426950216293334961 ;  /* 0x3fb8aa3b050e7820 */ /* 0x002fe20000400000 */
[----:B------:R-:W-:-:S04]  /*03b0*/  FADD R5, RZ, -R9 ;  /* 0x80000009ff057221 */ /* 0x000fc80000000000 */
[----:B------:R-:W-:Y:S01]  /*03c0*/  FSETP.GEU.AND P4, PT, R14, -126, PT ;  /* 0xc2fc00000e00780b */ /* 0x000fe20003f8e000 */
[----:B------:R-:W-:Y:S01]  /*03d0*/  FMUL R15, R5, 1.4426950216293334961 ;  /* 0x3fb8aa3b050f7820 */ /* 0x000fe20000400000 */
[----:B-----5:R-:W-:Y:S02]  /*03e0*/  SEL R6, R6, RZ, P6 ;  /* 0x000000ff06067207 */ /* 0x020fe40003000000 */
[----:B------:R-:W-:Y:S02]  /*03f0*/  SEL R7, R7, RZ, P6 ;  /* 0x000000ff07077207 */ /* 0x000fe40003000000 */
[----:B------:R-:W-:Y:S01]  /*0400*/  FSETP.GEU.AND P6, PT, R15, -126, PT ;  /* 0xc2fc00000f00780b */ /* 0x000fe20003fce000 */
[----:B------:R-:W-:Y:S02]  /*0410*/  FADD R16, RZ, -R6 ;  /* 0x80000006ff107221 */ /* 0x000fe40000000000 */
[----:B------:R-:W-:Y:S01]  /*0420*/  FADD R17, RZ, -R7 ;  /* 0x80000007ff117221 */ /* 0x000fe20000000000 */
[----:B------:R-:W-:-:S03]  /*0430*/  SEL R5, R2, RZ, P5 ;  /* 0x000000ff02057207 */ /* 0x000fc60002800000 */
[----:B------:R-:W-:Y:S01]  /*0440*/  @!P4 FMUL R14, R14, 0.5 ;  /* 0x3f0000000e0ec820 */ /* 0x000fe20000400000 */
[----:B------:R-:W-:Y:S01]  /*0450*/  FMUL R16, R16, 1.4426950216293334961 ;  /* 0x3fb8aa3b10107820 */ /* 0x000fe20000400000 */
[----:B------:R-:W-:Y:S01]  /*0460*/  FMUL R17, R17, 1.4426950216293334961 ;  /* 0x3fb8aa3b11117820 */ /* 0x000fe20000400000 */
[----:B---3--:R-:W-:Y:S01]  /*0470*/  SEL R12, R3, RZ, P5 ;  /* 0x000000ff030c7207 */ /* 0x008fe20002800000 */
[----:B------:R-:W1:Y:S02]  /*0480*/  MUFU.EX2 R13, R14 ;  /* 0x0000000e000d7308 */ /* 0x000e640000000800 */
[----:B------:R-:W-:Y:S01]  /*0490*/  FSETP.GEU.AND P5, PT, R16, -126, PT ;  /* 0xc2fc00001000780b */ /* 0x000fe20003fae000 */
[----:B------:R-:W-:-:S05]  /*04a0*/  @!P6 FMUL R15, R15, 0.5 ;  /* 0x3f0000000f0fe820 */ /* 0x000fca0000400000 */
[----:B------:R-:W2:Y:S01]  /*04b0*/  MUFU.EX2 R2, R15 ;  /* 0x0000000f00027308 */ /* 0x000ea20000000800 */
[----:B----4-:R-:W-:Y:S01]  /*04c0*/  SEL R10, R10, RZ, P1 ;  /* 0x000000ff0a0a7207 */ /* 0x010fe20000800000 */
[----:B-1----:R-:W-:Y:S01]  /*04d0*/  @!P4 FMUL R13, R13, R13 ;  /* 0x0000000d0d0dc220 */ /* 0x002fe20000400000 */
[----:B------:R-:W-:-:S04]  /*04e0*/  FSETP.GEU.AND P4, PT, R17, -126, PT ;  /* 0xc2fc00001100780b */ /* 0x000fc80003f8e000 */
[----:B------:R-:W-:Y:S01]  /*04f0*/  @!P5 FMUL R16, R16, 0.5 ;  /* 0x3f0000001010d820 */ /* 0x000fe20000400000 */
[----:B------:R-:W-:Y:S01]  /*0500*/  SEL R11, R11, RZ, P1 ;  /* 0x000000ff0b0b7207 */ /* 0x000fe20000800000 */
[----:B------:R-:W-:Y:S02]  /*0510*/  FADD R13, R13, 1 ;  /* 0x3f8000000d0d7421 */ /* 0x000fe40000000000 */
[----:B------:R1:W3:Y:S01]  /*0520*/  MUFU.EX2 R3, R16 ;  /* 0x0000001000037308 */ /* 0x0002e20000000800 */
[----:B--2---:R-:W-:Y:S02]  /*0530*/  @!P6 FMUL R2, R2, R2 ;  /* 0x000000020202e220 */ /* 0x004fe40000400000 */
[----:B------:R-:W-:Y:S02]  /*0540*/  FSETP.GT.AND P6, PT, R13, 8.50705917302346158658e+37, PT ;  /* 0x7e8000000d00780b */ /* 0x000fe40003fc4000 */
[----:B------:R-:W-:Y:S01]  /*0550*/  FADD R14, R2, 1 ;  /* 0x3f800000020e7421 */ /* 0x000fe20000000000 */
[----:B------:R-:W-:Y:S01]  /*0560*/  @!P4 FMUL R17, R17, 0.5 ;  /* 0x3f0000001111c820 */ /* 0x000fe20000400000 */
[----:B-1----:R-:W-:-:S03]  /*0570*/  FSEL R16, R21, 1, P6 ;  /* 0x3f80000015107808 */ /* 0x002fc60003000000 */
[----:B------:R-:W1:Y:S01]  /*0580*/  MUFU.EX2 R18, R17 ;  /* 0x0000001100127308 */ /* 0x000e620000000800 */
[----:B---3--:R-:W-:Y:S01]  /*0590*/  @!P5 FMUL R3, R3, R3 ;  /* 0x000000030303d220 */ /* 0x008fe20000400000 */
[----:B------:R-:W-:-:S04]  /*05a0*/  FSETP.GT.AND P5, PT, R14, 8.50705917302346158658e+37, PT ;  /* 0x7e8000000e00780b */ /* 0x000fc80003fa4000 */
[----:B------:R-:W-:Y:S01]  /*05b0*/  @P6 FMUL R13, R13, 0.25 ;  /* 0x3e8000000d0d6820 */ /* 0x000fe20000400000 */
[----:B------:R-:W-:Y:S01]  /*05c0*/  FADD R19, R3, 1 ;  /* 0x3f80000003137421 */ /* 0x000fe20000000000 */
[----:B------:R-:W-:Y:S01]  /*05d0*/  FSEL R15, R21, 1, P5 ;  /* 0x3f800000150f7808 */ /* 0x000fe20002800000 */
[----:B------:R-:W2:Y:S03]  /*05e0*/  LDC.64 R2, c[0x0][0x230] ;  /* 0x00008c00ff027b82 */ /* 0x000ea60000000a00 */
[----:B------:R-:W3:Y:S01]  /*05f0*/  MUFU.RCP R13, R13 ;  /* 0x0000000d000d7308 */ /* 0x000ee20000001000 */
[----:B-1----:R-:W-:Y:S01]  /*0600*/  @!P4 FMUL R18, R18, R18 ;  /* 0x000000121212c220 */ /* 0x002fe20000400000 */
[----:B------:R-:W-:Y:S01]  /*0610*/  FSETP.GT.AND P4, PT, R19, 8.50705917302346158658e+37, PT ;  /* 0x7e8000001300780b */ /* 0x000fe20003f84000 */
[----:B------:R-:W-:Y:S01]  /*0620*/  @P5 FMUL R14, R14, 0.25 ;  /* 0x3e8000000e0e5820 */ /* 0x000fe20000400000 */
[----:B------:R-:W-:Y:S01]  /*0630*/  ISETP.GE.AND P5, PT, R0, 0x6, PT ;  /* 0x000000060000780c */ /* 0x000fe20003fa6270 */
[----:B------:R-:W-:Y:S01]  /*0640*/  FADD R18, R18, 1 ;  /* 0x3f80000012127421 */ /* 0x000fe20000000000 */
[----:B------:R-:W-:-:S03]  /*0650*/  FSEL R20, R21, 1, P4 ;  /* 0x3f80000015147808 */ /* 0x000fc60002000000 */
[----:B------:R-:W1:Y:S01]  /*0660*/  MUFU.RCP R14, R14 ;  /* 0x0000000e000e7308 */ /* 0x000e620000001000 */
[----:B------:R-:W-:Y:S01]  /*0670*/  FSETP.GT.AND P6, PT, R18, 8.50705917302346158658e+37, PT ;  /* 0x7e8000001200780b */ /* 0x000fe20003fc4000 */
[----:B---3--:R-:W-:-:S04]  /*0680*/  FMUL R13, R13, R16 ;  /* 0x000000100d0d7220 */ /* 0x008fc80000400000 */
[----:B------:R-:W-:Y:S01]  /*0690*/  @P4 FMUL R19, R19, 0.25 ;  /* 0x3e80000013134820 */ /* 0x000fe20000400000 */
[----:B------:R-:W-:Y:S01]  /*06a0*/  FMUL R13, R8, R13 ;  /* 0x0000000d080d7220 */ /* 0x000fe20000400000 */
[----:B------:R-:W-:Y:S01]  /*06b0*/  ISETP.GE.AND P4, PT, R0, 0x4, PT ;  /* 0x000000040000780c */ /* 0x000fe20003f86270 */
[----:B--2---:R-:W-:-:S03]  /*06c0*/  IMAD.WIDE R2, R4, 0x4, R2 ;  /* 0x0000000404027825 */ /* 0x004fc600078e0202 */
[----:B------:R-:W2:Y:S01]  /*06d0*/  MUFU.RCP R19, R19 ;  /* 0x0000001300137308 */ /* 0x000ea20000001000 */
[----:B------:R-:W-:Y:S01]  /*06e0*/  @P3 FSEL R10, R13, RZ, !P2 ;  /* 0x000000ff0d0a3208 */ /* 0x000fe20005000000 */
[----:B------:R-:W-:Y:S01]  /*06f0*/  @P6 FMUL R18, R18, 0.25 ;  /* 0x3e80000012126820 */ /* 0x000fe20000400000 */
[----:B-1----:R-:W-:Y:S01]  /*0700*/  FMUL R16, R14, R15 ;  /* 0x0000000f0e107220 */ /* 0x002fe20000400000 */
[----:B------:R-:W-:-:S03]  /*0710*/  FSEL R15, R21, 1, P6 ;  /* 0x3f800000150f7808 */ /* 0x000fc60003000000 */
[----:B------:R-:W-:Y:S01]  /*0720*/  FMUL R16, R9, R16 ;  /* 0x0000001009107220 */ /* 0x000fe20000400000 */
[----:B------:R-:W1:Y:S04]  /*0730*/  MUFU.RCP R18, R18 ;  /* 0x0000001200127308 */ /* 0x000e680000001000 */
[----:B------:R-:W-:Y:S01]  /*0740*/  @P3 FSEL R11, R16, RZ, !P2 ;  /* 0x000000ff100b3208 */ /* 0x000fe20005000000 */
[----:B--2---:R-:W-:-:S04]  /*0750*/  FMUL R19, R19, R20 ;  /* 0x0000001413137220 */ /* 0x004fc80000400000 */
[----:B------:R-:W-:Y:S01]  /*0760*/  @P5 FMUL R5, R6, R19 ;  /* 0x0000001306055220 */ /* 0x000fe20000400000 */
[----:B-1----:R-:W-:-:S04]  /*0770*/  FMUL R18, R18, R15 ;  /* 0x0000000f12127220 */ /* 0x002fc80000400000 */
[----:B------:R-:W-:Y:S01]  /*0780*/  FSEL R10, R10, R5, !P4 ;  /* 0x000000050a0a7208 */ /* 0x000fe20006000000 */
[----:B------:R-:W-:-:S05]  /*0790*/  @P5 FMUL R12, R7, R18 ;  /* 0x00000012070c5220 */ /* 0x000fca0000400000 */
[----:B------:R-:W-:Y:S01]  /*07a0*/  FSEL R11, R11, R12, !P4 ;  /* 0x0000000c0b0b7208 */ /* 0x000fe20006000000 */
[----:B------:R-:W-:Y:S06]  /*07b0*/  @P0 EXIT ;  /* 0x000000000000094d */ /* 0x000fec0003800000 */
[----:B------:R-:W-:Y:S01]  /*07c0*/  STG.E.64 desc[UR4][R2.64], R10 ;  /* 0x0000000a02007986 */ /* 0x000fe2000c101b04 */
[----:B------:R-:W-:Y:S05]  /*07d0*/  EXIT ;  /* 0x000000000000794d */ /* 0x000fea0003800000 */
.L_x_0:
[----:B------:R-:W-:-:S00]  /*07e0*/  BRA `(.L_x_0) ;  /* 0xfffffffc00fc7947 */ /* 0x000fc0000383ffff */
[----:B------:R-:W-:-:S00]  /*07f0*/  NOP ;  /* 0x0000000000007918 */ /* 0x000fc00000000000 */
        /* <DEDUP_REMOVED lines=8> */
.L_x_1:


//--------------------- .nv.constant0.triton_poi_fused_cat_5 --------------------------
	.section	.nv.constant0.triton_poi_fused_cat_5,"a",@progbits
	.sectionflags	@""
	.align	4
.nv.constant0.triton_poi_fused_cat_5:
	.zero		572
